//
// Generated by NVIDIA NVVM Compiler
//
// Compiler Build ID: CL-36424714
// Cuda compilation tools, release 13.0, V13.0.88
// Based on NVVM 20.0.0
//

.version 9.0
.target sm_100
.address_size 64

	// .globl	_Z8grschemePfS_S_P9BS_DiffEq
.extern .shared .align 16 .b8 shdV[];

.visible .entry _Z8grschemePfS_S_P9BS_DiffEq(
	.param .u64 .ptr .align 1 _Z8grschemePfS_S_P9BS_DiffEq_param_0,
	.param .u64 .ptr .align 1 _Z8grschemePfS_S_P9BS_DiffEq_param_1,
	.param .u64 .ptr .align 1 _Z8grschemePfS_S_P9BS_DiffEq_param_2,
	.param .u64 .ptr .align 1 _Z8grschemePfS_S_P9BS_DiffEq_param_3
)
{
	.reg .pred 	%p<7>;
	.reg .b32 	%r<20>;
	.reg .b32 	%f<42>;
	.reg .b64 	%rd<24>;

	ld.param.u64 	%rd7, [_Z8grschemePfS_S_P9BS_DiffEq_param_0];
	ld.param.u64 	%rd8, [_Z8grschemePfS_S_P9BS_DiffEq_param_1];
	ld.param.u64 	%rd9, [_Z8grschemePfS_S_P9BS_DiffEq_param_2];
	ld.param.u64 	%rd10, [_Z8grschemePfS_S_P9BS_DiffEq_param_3];
	cvta.to.global.u64 	%rd1, %rd9;
	cvta.to.global.u64 	%rd2, %rd8;
	cvta.to.global.u64 	%rd11, %rd10;
	mov.u32 	%r6, %tid.x;
	mov.u32 	%r1, %ntid.x;
	mov.u32 	%r2, %ctaid.x;
	mul.lo.s32 	%r3, %r1, %r2;
	add.s32 	%r7, %r3, %r6;
	ld.global.v2.f32 	{%f2, %f1}, [%rd11];
	ld.global.v2.f32 	{%f4, %f3}, [%rd11+8];
	ld.global.v2.f32 	{%f5, %f6}, [%rd11+16];
	ld.global.u64 	%rd3, [%rd11+24];
	cvt.u64.u32 	%rd4, %r7;
	mul.wide.u32 	%rd12, %r7, 4;
	add.s64 	%rd5, %rd2, %rd12;
	ld.global.f32 	%f12, [%rd5];
	shl.b32 	%r8, %r6, 2;
	mov.u32 	%r9, shdV;
	add.s32 	%r4, %r9, %r8;
	st.shared.f32 	[%r4+4], %f12;
	mov.b32 	%r10, 0;
	st.shared.u32 	[shdV], %r10;
	shl.b32 	%r11, %r1, 2;
	add.s32 	%r5, %r9, %r11;
	st.shared.u32 	[%r5+4], %r10;
	setp.eq.s32 	%p1, %r2, 0;
	@%p1 bra 	$L__BB0_2;
	add.s32 	%r12, %r3, -1;
	mul.wide.u32 	%rd13, %r12, 4;
	add.s64 	%rd14, %rd2, %rd13;
	ld.global.f32 	%f13, [%rd14];
	st.shared.f32 	[shdV], %f13;
$L__BB0_2:
	mov.u32 	%r13, %nctaid.x;
	add.s32 	%r14, %r13, -1;
	setp.ge.u32 	%p2, %r2, %r14;
	@%p2 bra 	$L__BB0_4;
	add.s32 	%r15, %r3, %r1;
	mul.wide.u32 	%rd15, %r15, 4;
	add.s64 	%rd16, %rd2, %rd15;
	ld.global.f32 	%f14, [%rd16];
	st.shared.f32 	[%r5+4], %f14;
$L__BB0_4:
	cvt.u32.u64 	%r16, %rd4;
	ld.shared.f32 	%f7, [%r4+4];
	bar.sync 	0;
	setp.lt.u32 	%p3, %r16, 2;
	mov.f32 	%f40, 0f00000000;
	@%p3 bra 	$L__BB0_6;
	ld.shared.f32 	%f40, [%r4];
$L__BB0_6:
	add.s32 	%r18, %r16, 1;
	cvt.u64.u32 	%rd17, %r18;
	setp.le.s64 	%p4, %rd3, %rd17;
	mov.f32 	%f41, 0f00000000;
	@%p4 bra 	$L__BB0_8;
	ld.shared.f32 	%f41, [%r4+8];
$L__BB0_8:
	sub.f32 	%f17, %f41, %f40;
	mul.f32 	%f18, %f2, %f17;
	add.f32 	%f19, %f7, %f7;
	sub.f32 	%f20, %f41, %f19;
	add.f32 	%f21, %f40, %f20;
	mul.f32 	%f22, %f1, %f21;
	cvta.to.global.u64 	%rd18, %rd7;
	shl.b64 	%rd19, %rd4, 2;
	add.s64 	%rd20, %rd18, %rd19;
	ld.global.f32 	%f23, [%rd20];
	mul.f32 	%f24, %f4, %f23;
	mul.f32 	%f25, %f23, %f24;
	mul.f32 	%f26, %f25, %f22;
	mul.f32 	%f27, %f6, %f23;
	mul.f32 	%f28, %f27, %f18;
	sub.f32 	%f29, %f26, %f28;
	fma.rn.f32 	%f30, %f6, %f7, %f29;
	ld.global.f32 	%f31, [%rd5];
	mul.f32 	%f32, %f5, %f30;
	sub.f32 	%f33, %f31, %f32;
	add.s64 	%rd6, %rd1, %rd19;
	st.global.f32 	[%rd6], %f33;
	setp.ne.s32 	%p5, %r16, 0;
	@%p5 bra 	$L__BB0_10;
	ld.global.f32 	%f34, [%rd2];
	mul.f32 	%f35, %f3, %f34;
	st.global.f32 	[%rd1], %f35;
$L__BB0_10:
	add.s64 	%rd21, %rd3, -1;
	setp.ne.s64 	%p6, %rd21, %rd4;
	@%p6 bra 	$L__BB0_12;
	shl.b64 	%rd22, %rd3, 2;
	add.s64 	%rd23, %rd1, %rd22;
	ld.global.f32 	%f36, [%rd23+-8];
	add.f32 	%f37, %f36, %f36;
	ld.global.f32 	%f38, [%rd23+-12];
	sub.f32 	%f39, %f37, %f38;
	st.global.f32 	[%rd6], %f39;
$L__BB0_12:
	bar.sync 	0;
	ret;

}


// ===== COMPILED SASS (sm_100) =====

	.target	sm_100

	.elftype	@"ET_EXEC"


//--------------------- .note.nv.tkinfo           --------------------------
	.section	.note.nv.tkinfo,"",@"SHT_NOTE"
	.sectionflags	@"SHF_NOTE_NV_TKINFO"
	.tkinfo
        /*0018*/ 	.word	0x00000002
        /*0030*/ 	.string	""
        /*0030*/ 	.string	"ptxas"
        /*0030*/ 	.string	"Cuda compilation tools, release 13.0, V13.0.88"
        /*0030*/ 	.string	"Build cuda_13.0.r13.0/compiler.36424714_0"
        /*0030*/ 	.string	"-arch sm_100 -m 64 "



//--------------------- .note.nv.cuinfo           --------------------------
	.section	.note.nv.cuinfo,"",@"SHT_NOTE"
	.sectionflags	@"SHF_NOTE_NV_CUINFO"
        /*0018*/ 	.short	0x0002
        /*001a*/ 	.short	0x0064
        /*001c*/ 	.short	0x0082
	.zero		2


//--------------------- .nv.info                  --------------------------
	.section	.nv.info,"",@"SHT_CUDA_INFO"
	.align	4


	//----- nvinfo : EIATTR_REGCOUNT
	.align		4
        /*0000*/ 	.byte	0x04, 0x2f
        /*0002*/ 	.short	(.L_1 - .L_0)
	.align		4
.L_0:
        /*0004*/ 	.word	index@(_Z8grschemePfS_S_P9BS_DiffEq)
        /*0008*/ 	.word	0x0000001a


	//----- nvinfo : EIATTR_FRAME_SIZE
	.align		4
.L_1:
        /*000c*/ 	.byte	0x04, 0x11
        /*000e*/ 	.short	(.L_3 - .L_2)
	.align		4
.L_2:
        /*0010*/ 	.word	index@(_Z8grschemePfS_S_P9BS_DiffEq)
        /*0014*/ 	.word	0x00000000


	//----- nvinfo : EIATTR_MIN_STACK_SIZE
	.align		4
.L_3:
        /*0018*/ 	.byte	0x04, 0x12
        /*001a*/ 	.short	(.L_5 - .L_4)
	.align		4
.L_4:
        /*001c*/ 	.word	index@(_Z8grschemePfS_S_P9BS_DiffEq)
        /*0020*/ 	.word	0x00000000
.L_5:


//--------------------- .nv.compat                --------------------------
	.section	.nv.compat,"",@"SHT_CUDA_COMPAT_INFO"
	.align	4
        /*0000*/ 	.byte	0x02, 0x09, 0x00, 0x00, 0x02, 0x02, 0x01, 0x00, 0x02, 0x05, 0x05, 0x00, 0x03, 0x07, 0x01, 0x01
        /*0010*/ 	.byte	0x02, 0x03, 0x00, 0x00, 0x02, 0x06, 0x01, 0x00, 0x04, 0x0b, 0x08, 0x00, 0x09, 0x00, 0x00, 0x00
        /*0020*/ 	.byte	0x00, 0x00, 0x00, 0x00


//--------------------- .nv.info._Z8grschemePfS_S_P9BS_DiffEq --------------------------
	.section	.nv.info._Z8grschemePfS_S_P9BS_DiffEq,"",@"SHT_CUDA_INFO"
	.sectionflags	@""
	.align	4


	//----- nvinfo : EIATTR_CUDA_API_VERSION
	.align		4
        /*0000*/ 	.byte	0x04, 0x37
        /*0002*/ 	.short	(.L_7 - .L_6)
.L_6:
        /*0004*/ 	.word	0x00000082


	//----- nvinfo : EIATTR_KPARAM_INFO
	.align		4
.L_7:
        /*0008*/ 	.byte	0x04, 0x17
        /*000a*/ 	.short	(.L_9 - .L_8)
.L_8:
        /*000c*/ 	.word	0x00000000
        /*0010*/ 	.short	0x0003
        /*0012*/ 	.short	0x0018
        /*0014*/ 	.byte	0x00, 0xf5, 0x21, 0x00


	//----- nvinfo : EIATTR_KPARAM_INFO
	.align		4
.L_9:
        /*0018*/ 	.byte	0x04, 0x17
        /*001a*/ 	.short	(.L_11 - .L_10)
.L_10:
        /*001c*/ 	.word	0x00000000
        /*0020*/ 	.short	0x0002
        /*0022*/ 	.short	0x0010
        /*0024*/ 	.byte	0x00, 0xf5, 0x21, 0x00


	//----- nvinfo : EIATTR_KPARAM_INFO
	.align		4
.L_11:
        /*0028*/ 	.byte	0x04, 0x17
        /*002a*/ 	.short	(.L_13 - .L_12)
.L_12:
        /*002c*/ 	.word	0x00000000
        /*0030*/ 	.short	0x0001
        /*0032*/ 	.short	0x0008
        /*0034*/ 	.byte	0x00, 0xf5, 0x21, 0x00


	//----- nvinfo : EIATTR_KPARAM_INFO
	.align		4
.L_13:
        /*0038*/ 	.byte	0x04, 0x17
        /*003a*/ 	.short	(.L_15 - .L_14)
.L_14:
        /*003c*/ 	.word	0x00000000
        /*0040*/ 	.short	0x0000
        /*0042*/ 	.short	0x0000
        /*0044*/ 	.byte	0x00, 0xf5, 0x21, 0x00


	//----- nvinfo : EIATTR_SPARSE_MMA_MASK
	.align		4
.L_15:
        /*0048*/ 	.byte	0x03, 0x50
        /*004a*/ 	.short	0x0000


	//----- nvinfo : EIATTR_MAXREG_COUNT
	.align		4
        /*004c*/ 	.byte	0x03, 0x1b
        /*004e*/ 	.short	0x00ff


	//----- nvinfo : EIATTR_NUM_BARRIERS
	.align		4
        /*0050*/ 	.byte	0x02, 0x4c
        /*0052*/ 	.byte	0x01
	.zero		1


	//----- nvinfo : EIATTR_MERCURY_ISA_VERSION
	.align		4
        /*0054*/ 	.byte	0x03, 0x5f
        /*0056*/ 	.short	0x0101


	//----- nvinfo : EIATTR_VRC_CTA_INIT_COUNT
	.align		4
        /*0058*/ 	.byte	0x02, 0x4a
	.zero		1
	.zero		1


	//----- nvinfo : EIATTR_EXIT_INSTR_OFFSETS
	.align		4
        /*005c*/ 	.byte	0x04, 0x1c
        /*005e*/ 	.short	(.L_17 - .L_16)


	//   ....[0]....
.L_16:
        /*0060*/ 	.word	0x000005a0


	//----- nvinfo : EIATTR_CRS_STACK_SIZE
	.align		4
.L_17:
        /*0064*/ 	.byte	0x04, 0x1e
        /*0066*/ 	.short	(.L_19 - .L_18)
.L_18:
        /*0068*/ 	.word	0x00000000


	//----- nvinfo : EIATTR_CBANK_PARAM_SIZE
	.align		4
.L_19:
        /*006c*/ 	.byte	0x03, 0x19
        /*006e*/ 	.short	0x0020


	//----- nvinfo : EIATTR_PARAM_CBANK
	.align		4
        /*0070*/ 	.byte	0x04, 0x0a
        /*0072*/ 	.short	(.L_21 - .L_20)
	.align		4
.L_20:
        /*0074*/ 	.word	index@(.nv.constant0._Z8grschemePfS_S_P9BS_DiffEq)
        /*0078*/ 	.short	0x0380
        /*007a*/ 	.short	0x0020


	//----- nvinfo : EIATTR_SW_WAR
	.align		4
.L_21:
        /*007c*/ 	.byte	0x04, 0x36
        /*007e*/ 	.short	(.L_23 - .L_22)
.L_22:
        /*0080*/ 	.word	0x00000008
.L_23:


//--------------------- .nv.callgraph             --------------------------
	.section	.nv.callgraph,"",@"SHT_CUDA_CALLGRAPH"
	.align	4
	.sectionentsize	8
	.align		4
        /*0000*/ 	.word	0x00000000
	.align		4
        /*0004*/ 	.word	0xffffffff
	.align		4
        /*0008*/ 	.word	0x00000000
	.align		4
        /*000c*/ 	.word	0xfffffffe
	.align		4
        /*0010*/ 	.word	0x00000000
	.align		4
        /*0014*/ 	.word	0xfffffffd
	.align		4
        /*0018*/ 	.word	0x00000000
	.align		4
        /*001c*/ 	.word	0xfffffffc


//--------------------- .text._Z8grschemePfS_S_P9BS_DiffEq --------------------------
	.section	.text._Z8grschemePfS_S_P9BS_DiffEq,"ax",@progbits
	.align	128
        .global         _Z8grschemePfS_S_P9BS_DiffEq
        .type           _Z8grschemePfS_S_P9BS_DiffEq,@function
        .size           _Z8grschemePfS_S_P9BS_DiffEq,(.L_x_3 - _Z8grschemePfS_S_P9BS_DiffEq)
        .other          _Z8grschemePfS_S_P9BS_DiffEq,@"STO_CUDA_ENTRY STV_DEFAULT"
_Z8grschemePfS_S_P9BS_DiffEq:
.text._Z8grschemePfS_S_P9BS_DiffEq:
[----:B------:R-:W-:Y:S01]  /*0000*/  LDC R1, c[0x0][0x37c] ;  /* 0x0000df00ff017b82 */ /* 0x000fe20000000800 */
[----:B------:R-:W0:Y:S01]  /*0010*/  S2R R3, SR_CTAID.X ;  /* 0x0000000000037919 */ /* 0x000e220000002500 */
[----:B------:R-:W1:Y:S06]  /*0020*/  LDCU UR6, c[0x0][0x360] ;  /* 0x00006c00ff0677ac */ /* 0x000e6c0008000800 */
[----:B------:R-:W2:Y:S01]  /*0030*/  LDC R0, c[0x0][0x370] ;  /* 0x0000dc00ff007b82 */ /* 0x000ea20000000800 */
[----:B------:R-:W3:Y:S01]  /*0040*/  S2R R21, SR_TID.X ;  /* 0x0000000000157919 */ /* 0x000ee20000002100 */
[----:B------:R-:W4:Y:S01]  /*0050*/  LDCU.64 UR8, c[0x0][0x358] ;  /* 0x00006b00ff0877ac */ /* 0x000f220008000a00 */
[----:B------:R-:W5:Y:S05]  /*0060*/  LDCU.64 UR10, c[0x0][0x380] ;  /* 0x00007000ff0a77ac */ /* 0x000f6a0008000a00 */
[----:B------:R-:W4:Y:S01]  /*0070*/  LDC.64 R8, c[0x0][0x388] ;  /* 0x0000e200ff087b82 */ /* 0x000f220000000a00 */
[----:B--2---:R-:W-:-:S02]  /*0080*/  IADD3 R0, PT, PT, R0, -0x1, RZ ;  /* 0xffffffff00007810 */ /* 0x004fc40007ffe0ff */
[C---:B0-----:R-:W-:Y:S01]  /*0090*/  ISETP.NE.AND P0, PT, R3.reuse, RZ, PT ;  /* 0x000000ff0300720c */ /* 0x041fe20003f05270 */
[C---:B-1----:R-:W-:Y:S01]  /*00a0*/  IMAD R2, R3.reuse, UR6, RZ ;  /* 0x0000000603027c24 */ /* 0x042fe2000f8e02ff */
[----:B------:R-:W-:-:S04]  /*00b0*/  ISETP.GE.U32.AND P1, PT, R3, R0, PT ;  /* 0x000000000300720c */ /* 0x000fc80003f26070 */
[----:B---3--:R-:W-:-:S05]  /*00c0*/  IADD3 R0, PT, PT, R2, R21, RZ ;  /* 0x0000001502007210 */ /* 0x008fca0007ffe0ff */
[----:B----4-:R-:W-:-:S04]  /*00d0*/  IMAD.WIDE.U32 R12, R0, 0x4, R8 ;  /* 0x00000004000c7825 */ /* 0x010fc800078e0008 */
[C---:B------:R-:W-:Y:S01]  /*00e0*/  @P0 VIADD R5, R2.reuse, 0xffffffff ;  /* 0xffffffff02050836 */ /* 0x040fe20000000000 */
[----:B------:R-:W-:Y:S01]  /*00f0*/  @!P1 IADD3 R3, PT, PT, R2, UR6, RZ ;  /* 0x0000000602039c10 */ /* 0x000fe2000fffe0ff */
[----:B------:R-:W2:Y:S02]  /*0100*/  LDG.E R16, desc[UR8][R12.64] ;  /* 0x000000080c107981 */ /* 0x000ea4000c1e1900 */
[----:B------:R-:W-:-:S04]  /*0110*/  @P0 IMAD.WIDE.U32 R4, R5, 0x4, R8 ;  /* 0x0000000405040825 */ /* 0x000fc800078e0008 */
[----:B------:R-:W-:Y:S01]  /*0120*/  @!P1 IMAD.WIDE.U32 R8, R3, 0x4, R8 ;  /* 0x0000000403089825 */ /* 0x000fe200078e0008 */
[----:B------:R-:W3:Y:S04]  /*0130*/  @P0 LDG.E R20, desc[UR8][R4.64] ;  /* 0x0000000804140981 */ /* 0x000ee8000c1e1900 */
[----:B------:R-:W4:Y:S01]  /*0140*/  @!P1 LDG.E R22, desc[UR8][R8.64] ;  /* 0x0000000808169981 */ /* 0x000f22000c1e1900 */
[----:B------:R-:W0:Y:S08]  /*0150*/  LDC.64 R6, c[0x0][0x398] ;  /* 0x0000e600ff067b82 */ /* 0x000e300000000a00 */
[----:B------:R-:W1:Y:S01]  /*0160*/  S2UR UR5, SR_CgaCtaId ;  /* 0x00000000000579c3 */ /* 0x000e620000008800 */
[----:B0-----:R-:W4:Y:S01]  /*0170*/  LDG.E.64 R2, desc[UR8][R6.64+0x18] ;  /* 0x0000180806027981 */ /* 0x001f22000c1e1b00 */
[----:B------:R-:W-:-:S03]  /*0180*/  UMOV UR4, 0x400 ;  /* 0x0000040000047882 */ /* 0x000fc60000000000 */
[----:B------:R-:W4:Y:S01]  /*0190*/  LDG.E.64 R8, desc[UR8][R6.64] ;  /* 0x0000000806087981 */ /* 0x000f22000c1e1b00 */
[----:B-1----:R-:W-:-:S03]  /*01a0*/  ULEA UR4, UR5, UR4, 0x18 ;  /* 0x0000000405047291 */ /* 0x002fc6000f8ec0ff */
[----:B------:R-:W4:Y:S01]  /*01b0*/  LDG.E.64 R4, desc[UR8][R6.64+0x8] ;  /* 0x0000080806047981 */ /* 0x000f22000c1e1b00 */
[----:B------:R-:W-:-:S03]  /*01c0*/  ULEA UR5, UR6, UR4, 0x2 ;  /* 0x0000000406057291 */ /* 0x000fc6000f8e10ff */
[----:B------:R0:W4:Y:S01]  /*01d0*/  LDG.E.64 R10, desc[UR8][R6.64+0x10] ;  /* 0x00001008060a7981 */ /* 0x000122000c1e1b00 */
[----:B------:R-:W-:Y:S01]  /*01e0*/  LEA R21, R21, UR4, 0x2 ;  /* 0x0000000415157c11 */ /* 0x000fe2000f8e10ff */
[----:B------:R-:W-:Y:S01]  /*01f0*/  IMAD.SHL.U32 R15, R0, 0x4, RZ ;  /* 0x00000004000f7824 */ /* 0x000fe200078e00ff */
[----:B------:R-:W-:-:S04]  /*0200*/  SHF.R.U32.HI R14, RZ, 0x1e, R0 ;  /* 0x0000001eff0e7819 */ /* 0x000fc80000011600 */
[----:B-----5:R-:W-:Y:S02]  /*0210*/  IADD3 R18, P2, PT, R15, UR10, RZ ;  /* 0x0000000a0f127c10 */ /* 0x020fe4000ff5e0ff */
[----:B------:R-:W-:Y:S01]  /*0220*/  IADD3 R23, PT, PT, R0, 0x1, RZ ;  /* 0x0000000100177810 */ /* 0x000fe20007ffe0ff */
[----:B0-----:R-:W0:Y:S01]  /*0230*/  LDC.64 R6, c[0x0][0x390] ;  /* 0x0000e400ff067b82 */ /* 0x001e220000000a00 */
[----:B------:R-:W-:Y:S01]  /*0240*/  IADD3.X R19, PT, PT, R14, UR11, RZ, P2, !PT ;  /* 0x0000000b0e137c10 */ /* 0x000fe200097fe4ff */
[----:B--2---:R-:W-:Y:S04]  /*0250*/  STS [R21+0x4], R16 ;  /* 0x0000041015007388 */ /* 0x004fe80000000800 */
[----:B------:R-:W-:Y:S04]  /*0260*/  STS [UR4], RZ ;  /* 0x000000ffff007988 */ /* 0x000fe80008000804 */
[----:B------:R-:W-:Y:S04]  /*0270*/  STS [UR5+0x4], RZ ;  /* 0x000004ffff007988 */ /* 0x000fe80008000805 */
[----:B---3--:R1:W-:Y:S04]  /*0280*/  @P0 STS [UR4], R20 ;  /* 0x00000014ff000988 */ /* 0x0083e80008000804 */
[----:B----4-:R-:W-:Y:S04]  /*0290*/  @!P1 STS [UR5+0x4], R22 ;  /* 0x00000416ff009988 */ /* 0x010fe80008000805 */
[----:B------:R-:W2:Y:S01]  /*02a0*/  LDS R16, [R21+0x4] ;  /* 0x0000040015107984 */ /* 0x000ea20000000800 */
[----:B------:R-:W-:Y:S06]  /*02b0*/  BAR.SYNC.DEFER_BLOCKING 0x0 ;  /* 0x0000000000007b1d */ /* 0x000fec0000010000 */
[----:B------:R-:W3:Y:S04]  /*02c0*/  LDG.E R18, desc[UR8][R18.64] ;  /* 0x0000000812127981 */ /* 0x000ee8000c1e1900 */
[----:B------:R2:W4:Y:S01]  /*02d0*/  LDG.E R17, desc[UR8][R12.64] ;  /* 0x000000080c117981 */ /* 0x000522000c1e1900 */
[----:B------:R-:W-:-:S02]  /*02e0*/  ISETP.GT.U32.AND P0, PT, R2, R23, PT ;  /* 0x000000170200720c */ /* 0x000fc40003f04070 */
[----:B------:R-:W-:Y:S02]  /*02f0*/  ISETP.GE.U32.AND P1, PT, R0, 0x2, PT ;  /* 0x000000020000780c */ /* 0x000fe40003f26070 */
[----:B------:R-:W-:Y:S01]  /*0300*/  ISETP.GT.AND.EX P0, PT, R3, RZ, PT, P0 ;  /* 0x000000ff0300720c */ /* 0x000fe20003f04300 */
[----:B------:R-:W-:Y:S02]  /*0310*/  HFMA2 R23, -RZ, RZ, 0, 0 ;  /* 0x00000000ff177431 */ /* 0x000fe400000001ff */
[----:B-1----:R-:W-:-:S08]  /*0320*/  IMAD.MOV.U32 R20, RZ, RZ, RZ ;  /* 0x000000ffff147224 */ /* 0x002fd000078e00ff */
[----:B------:R-:W-:Y:S04]  /*0330*/  @P1 LDS R20, [R21] ;  /* 0x0000000015141984 */ /* 0x000fe80000000800 */
[----:B------:R-:W1:Y:S01]  /*0340*/  @P0 LDS R23, [R21+0x8] ;  /* 0x0000080015170984 */ /* 0x000e620000000800 */
[----:B------:R-:W-:Y:S01]  /*0350*/  ISETP.NE.AND P1, PT, R0, RZ, PT ;  /* 0x000000ff0000720c */ /* 0x000fe20003f25270 */
[----:B--2---:R-:W-:Y:S01]  /*0360*/  FADD R12, R16, R16 ;  /* 0x00000010100c7221 */ /* 0x004fe20000000000 */
[----:B-1----:R-:W-:-:S03]  /*0370*/  FADD R13, R23, -R20 ;  /* 0x80000014170d7221 */ /* 0x002fc60000000000 */
[----:B------:R-:W-:Y:S01]  /*0380*/  FADD R23, -R12, R23 ;  /* 0x000000170c177221 */ /* 0x000fe20000000100 */
[----:B------:R-:W-:-:S03]  /*0390*/  FMUL R8, R8, R13 ;  /* 0x0000000d08087220 */ /* 0x000fc60000400000 */
[----:B------:R-:W-:-:S04]  /*03a0*/  FADD R20, R23, R20 ;  /* 0x0000001417147221 */ /* 0x000fc80000000000 */
[----:B------:R-:W1:Y:S01]  /*03b0*/  @!P1 LDC.64 R12, c[0x0][0x388] ;  /* 0x0000e200ff0c9b82 */ /* 0x000e620000000a00 */
[----:B------:R-:W-:Y:S01]  /*03c0*/  FMUL R9, R9, R20 ;  /* 0x0000001409097220 */ /* 0x000fe20000400000 */
[-C--:B---3--:R-:W-:Y:S01]  /*03d0*/  FMUL R19, R4, R18.reuse ;  /* 0x0000001204137220 */ /* 0x088fe20000400000 */
[----:B------:R-:W-:-:S03]  /*03e0*/  FMUL R23, R11, R18 ;  /* 0x000000120b177220 */ /* 0x000fc60000400000 */
[----:B------:R-:W-:Y:S01]  /*03f0*/  FMUL R18, R18, R19 ;  /* 0x0000001312127220 */ /* 0x000fe20000400000 */
[----:B------:R-:W-:-:S04]  /*0400*/  FMUL R8, R8, R23 ;  /* 0x0000001708087220 */ /* 0x000fc80000400000 */
[----:B------:R-:W-:Y:S01]  /*0410*/  FFMA R18, R9, R18, -R8 ;  /* 0x0000001209127223 */ /* 0x000fe20000000808 */
[----:B0-----:R-:W-:-:S03]  /*0420*/  IADD3 R8, P0, PT, R15, R6, RZ ;  /* 0x000000060f087210 */ /* 0x001fc60007f1e0ff */
[----:B------:R-:W-:Y:S01]  /*0430*/  FFMA R18, R11, R16, R18 ;  /* 0x000000100b127223 */ /* 0x000fe20000000012 */
[----:B------:R-:W-:-:S03]  /*0440*/  IADD3.X R9, PT, PT, R14, R7, RZ, P0, !PT ;  /* 0x000000070e097210 */ /* 0x000fc600007fe4ff */
[----:B----4-:R-:W-:-:S05]  /*0450*/  FFMA R17, -R10, R18, R17 ;  /* 0x000000120a117223 */ /* 0x010fca0000000111 */
[----:B------:R0:W-:Y:S04]  /*0460*/  STG.E desc[UR8][R8.64], R17 ;  /* 0x0000001108007986 */ /* 0x0001e8000c101908 */
[----:B-1----:R-:W2:Y:S01]  /*0470*/  @!P1 LDG.E R12, desc[UR8][R12.64] ;  /* 0x000000080c0c9981 */ /* 0x002ea2000c1e1900 */
[----:B------:R-:W1:Y:S01]  /*0480*/  @!P1 LDC.64 R10, c[0x0][0x390] ;  /* 0x0000e400ff0a9b82 */ /* 0x000e620000000a00 */
[----:B------:R-:W-:-:S04]  /*0490*/  IADD3 R15, P2, PT, R2, -0x1, RZ ;  /* 0xffffffff020f7810 */ /* 0x000fc80007f5e0ff */
[----:B------:R-:W-:Y:S02]  /*04a0*/  ISETP.NE.U32.AND P0, PT, R15, R0, PT ;  /* 0x000000000f00720c */ /* 0x000fe40003f05070 */
[----:B------:R-:W-:-:S04]  /*04b0*/  IADD3.X R0, PT, PT, R3, -0x1, RZ, P2, !PT ;  /* 0xffffffff03007810 */ /* 0x000fc800017fe4ff */
[----:B------:R-:W-:Y:S01]  /*04c0*/  ISETP.NE.AND.EX P0, PT, R0, RZ, PT, P0 ;  /* 0x000000ff0000720c */ /* 0x000fe20003f05300 */
[----:B------:R-:W-:Y:S01]  /*04d0*/  BSSY.RECONVERGENT B0, `(.L_x_0) ;  /* 0x000000b000007945 */ /* 0x000fe20003800200 */
[----:B--2---:R-:W-:-:S05]  /*04e0*/  @!P1 FMUL R5, R5, R12 ;  /* 0x0000000c05059220 */ /* 0x004fca0000400000 */
[----:B-1----:R0:W-:Y:S06]  /*04f0*/  @!P1 STG.E desc[UR8][R10.64], R5 ;  /* 0x000000050a009986 */ /* 0x0021ec000c101908 */
[----:B------:R-:W-:Y:S05]  /*0500*/  @P0 BRA `(.L_x_1) ;  /* 0x00000000001c0947 */ /* 0x000fea0003800000 */
[----:B------:R-:W-:-:S04]  /*0510*/  LEA R6, P0, R2, R6, 0x2 ;  /* 0x0000000602067211 */ /* 0x000fc800078010ff */
[----:B------:R-:W-:-:S05]  /*0520*/  LEA.HI.X R7, R2, R7, R3, 0x2, P0 ;  /* 0x0000000702077211 */ /* 0x000fca00000f1403 */
[----:B------:R-:W2:Y:S04]  /*0530*/  LDG.E R0, desc[UR8][R6.64+-0x8] ;  /* 0xfffff80806007981 */ /* 0x000ea8000c1e1900 */
[----:B------:R-:W3:Y:S01]  /*0540*/  LDG.E R3, desc[UR8][R6.64+-0xc] ;  /* 0xfffff40806037981 */ /* 0x000ee2000c1e1900 */
[----:B--2---:R-:W-:-:S04]  /*0550*/  FADD R0, R0, R0 ;  /* 0x0000000000007221 */ /* 0x004fc80000000000 */
[----:B---3--:R-:W-:-:S05]  /*0560*/  FADD R3, R0, -R3 ;  /* 0x8000000300037221 */ /* 0x008fca0000000000 */
[----:B------:R1:W-:Y:S02]  /*0570*/  STG.E desc[UR8][R8.64], R3 ;  /* 0x0000000308007986 */ /* 0x0003e4000c101908 */
.L_x_1:
[----:B------:R-:W-:Y:S05]  /*0580*/  BSYNC.RECONVERGENT B0 ;  /* 0x0000000000007941 */ /* 0x000fea0003800200 */
.L_x_0:
[----:B------:R-:W-:Y:S06]  /*0590*/  BAR.SYNC.DEFER_BLOCKING 0x0 ;  /* 0x0000000000007b1d */ /* 0x000fec0000010000 */
[----:B------:R-:W-:Y:S05]  /*05a0*/  EXIT ;  /* 0x000000000000794d */ /* 0x000fea0003800000 */
.L_x_2:
[----:B------:R-:W-:-:S00]  /*05b0*/  BRA `(.L_x_2) ;  /* 0xfffffffc00fc7947 */ /* 0x000fc0000383ffff */
[----:B------:R-:W-:-:S00]  /*05c0*/  NOP ;  /* 0x0000000000007918 */ /* 0x000fc00000000000 */
        /* <DEDUP_REMOVED lines=11> */
.L_x_3:


//--------------------- .nv.shared._Z8grschemePfS_S_P9BS_DiffEq --------------------------
	.section	.nv.shared._Z8grschemePfS_S_P9BS_DiffEq,"aw",@nobits
	.sectionflags	@""
	.align	16
	.zero		1024


//--------------------- .nv.shared.reserved.0     --------------------------
	.section	.nv.shared.reserved.0,"aw",@nobits
	.weak		__nv_reservedSMEM_offset_0_alias
	.size		__nv_reservedSMEM_offset_0_alias, 0, 64
	.other		__nv_reservedSMEM_offset_0_alias,@"STO_CUDA_RESERVED_SHARED STV_DEFAULT"
__nv_reservedSMEM_offset_0_alias:
	.zero		0
	.zero		64


//--------------------- .nv.constant0._Z8grschemePfS_S_P9BS_DiffEq --------------------------
	.section	.nv.constant0._Z8grschemePfS_S_P9BS_DiffEq,"a",@progbits
	.sectionflags	@""
	.align	4
.nv.constant0._Z8grschemePfS_S_P9BS_DiffEq:
	.zero		928


//--------------------- SYMBOLS --------------------------

	.type		.nv.reservedSmem.offset0,@object
	.size		.nv.reservedSmem.offset0,0x4
	.type		.nv.reservedSmem.cap,@object
	.size		.nv.reservedSmem.cap,0x4
